	.headerflags	@"EF_CUDA_TEXMODE_UNIFIED EF_CUDA_64BIT_ADDRESS EF_CUDA_ACCELERATORS EF_CUDA_SM90 EF_CUDA_VIRTUAL_SM(EF_CUDA_SM90)"
	.elftype	@"ET_EXEC"


//--------------------- .nv.info                  --------------------------
	.section	.nv.info,"",@"SHT_CUDA_INFO"
	.align	4


	//----- nvinfo : EIATTR_REGCOUNT
	.align		4
        /*0000*/ 	.byte	0x04, 0x2f
        /*0002*/ 	.short	(.L_1 - .L_0)
	.align		4
.L_0:
        /*0004*/ 	.word	index@(triton_poi_fused_convolution_25)
        /*0008*/ 	.word	0x0000000c


	//----- nvinfo : EIATTR_MIN_STACK_SIZE
	.align		4
.L_1:
        /*000c*/ 	.byte	0x04, 0x12
        /*000e*/ 	.short	(.L_3 - .L_2)
	.align		4
.L_2:
        /*0010*/ 	.word	index@(triton_poi_fused_convolution_25)
        /*0014*/ 	.word	0x00000000


	//----- nvinfo : EIATTR_FRAME_SIZE
	.align		4
.L_3:
        /*0018*/ 	.byte	0x04, 0x11
        /*001a*/ 	.short	(.L_5 - .L_4)
	.align		4
.L_4:
        /*001c*/ 	.word	index@(triton_poi_fused_convolution_25)
        /*0020*/ 	.word	0x00000000


	//----- nvinfo : EIATTR_MIN_STACK_SIZE
	.align		4
.L_5:
        /*0024*/ 	.byte	0x04, 0x12
        /*0026*/ 	.short	(.L_7 - .L_6)
	.align		4
.L_6:
        /*0028*/ 	.word	index@(triton_poi_fused_convolution_25)
        /*002c*/ 	.word	0x00000000
.L_7:


//--------------------- .nv.info.triton_poi_fused_convolution_25 --------------------------
	.section	.nv.info.triton_poi_fused_convolution_25,"",@"SHT_CUDA_INFO"
	.sectionflags	@""
	.align	4


	//----- nvinfo : EIATTR_CUDA_API_VERSION
	.align		4
        /*0000*/ 	.byte	0x04, 0x37
        /*0002*/ 	.short	(.L_9 - .L_8)
.L_8:
        /*0004*/ 	.word	0x0000007c


	//----- nvinfo : EIATTR_KPARAM_INFO
	.align		4
.L_9:
        /*0008*/ 	.byte	0x04, 0x17
        /*000a*/ 	.short	(.L_11 - .L_10)
.L_10:
        /*000c*/ 	.word	0x00000000
        /*0010*/ 	.short	0x0002
        /*0012*/ 	.short	0x0010
        /*0014*/ 	.byte	0x00, 0xf0, 0x11, 0x00


	//----- nvinfo : EIATTR_KPARAM_INFO
	.align		4
.L_11:
        /*0018*/ 	.byte	0x04, 0x17
        /*001a*/ 	.short	(.L_13 - .L_12)
.L_12:
        /*001c*/ 	.word	0x00000000
        /*0020*/ 	.short	0x0001
        /*0022*/ 	.short	0x0008
        /*0024*/ 	.byte	0x00, 0xf4, 0x21, 0x00


	//----- nvinfo : EIATTR_KPARAM_INFO
	.align		4
.L_13:
        /*0028*/ 	.byte	0x04, 0x17
        /*002a*/ 	.short	(.L_15 - .L_14)
.L_14:
        /*002c*/ 	.word	0x00000000
        /*0030*/ 	.short	0x0000
        /*0032*/ 	.short	0x0000
        /*0034*/ 	.byte	0x00, 0xf4, 0x21, 0x00


	//----- nvinfo : EIATTR_SPARSE_MMA_MASK
	.align		4
.L_15:
        /*0038*/ 	.byte	0x03, 0x50
        /*003a*/ 	.short	0x0000


	//----- nvinfo : EIATTR_MAXREG_COUNT
	.align		4
        /*003c*/ 	.byte	0x03, 0x1b
        /*003e*/ 	.short	0x00ff


	//----- nvinfo : EIATTR_EXIT_INSTR_OFFSETS
	.align		4
        /*0040*/ 	.byte	0x04, 0x1c
        /*0042*/ 	.short	(.L_17 - .L_16)


	//   ....[0]....
.L_16:
        /*0044*/ 	.word	0x00000150


	//   ....[1]....
        /*0048*/ 	.word	0x00000170


	//----- nvinfo : EIATTR_REQNTID
	.align		4
.L_17:
        /*004c*/ 	.byte	0x04, 0x10
        /*004e*/ 	.short	(.L_19 - .L_18)
.L_18:
        /*0050*/ 	.word	0x00000080
        /*0054*/ 	.word	0x00000001
        /*0058*/ 	.word	0x00000001


	//----- nvinfo : EIATTR_CBANK_PARAM_SIZE
	.align		4
.L_19:
        /*005c*/ 	.byte	0x03, 0x19
        /*005e*/ 	.short	0x0014


	//----- nvinfo : EIATTR_PARAM_CBANK
	.align		4
        /*0060*/ 	.byte	0x04, 0x0a
        /*0062*/ 	.short	(.L_21 - .L_20)
	.align		4
.L_20:
        /*0064*/ 	.word	index@(.nv.constant0.triton_poi_fused_convolution_25)
        /*0068*/ 	.short	0x0210
        /*006a*/ 	.short	0x0014


	//----- nvinfo : EIATTR_SW_WAR
	.align		4
.L_21:
        /*006c*/ 	.byte	0x04, 0x36
        /*006e*/ 	.short	(.L_23 - .L_22)
.L_22:
        /*0070*/ 	.word	0x00000008
.L_23:


//--------------------- .nv.callgraph             --------------------------
	.section	.nv.callgraph,"",@"SHT_CUDA_CALLGRAPH"
	.align	4
	.sectionentsize	8
	.align		4
        /*0000*/ 	.word	0x00000000
	.align		4
        /*0004*/ 	.word	0xffffffff
	.align		4
        /*0008*/ 	.word	0x00000000
	.align		4
        /*000c*/ 	.word	0xfffffffe
	.align		4
        /*0010*/ 	.word	0x00000000
	.align		4
        /*0014*/ 	.word	0xfffffffd
	.align		4
        /*0018*/ 	.word	0x00000000
	.align		4
        /*001c*/ 	.word	0xfffffffc


//--------------------- .text.triton_poi_fused_convolution_25 --------------------------
	.section	.text.triton_poi_fused_convolution_25,"ax",@progbits
	.align	128
        .global         triton_poi_fused_convolution_25
        .type           triton_poi_fused_convolution_25,@function
        .size           triton_poi_fused_convolution_25,(.L_x_1 - triton_poi_fused_convolution_25)
        .other          triton_poi_fused_convolution_25,@"STO_CUDA_ENTRY STV_DEFAULT"
triton_poi_fused_convolution_25:
.text.triton_poi_fused_convolution_25:
[----:B------:R-:W0:Y:S02]  /*0000*/  LDC R1, c[0x0][0x28] ;  /* 0x00000a00ff017b82 */ /* 0x000e240000000800 */
[----:B------:R-:W1:Y:S01]  /*0010*/  S2R R0, SR_TID.X ;  /* 0x0000000000007919 */ /* 0x000e620000002100 */
[----:B------:R-:W2:Y:S01]  /*0020*/  LDC.64 R2, c[0x0][0x210] ;  /* 0x00008400ff027b82 */ /* 0x000ea20000000a00 */
[----:B------:R-:W-:Y:S01]  /*0030*/  ULDC.64 UR4, c[0x0][0x208] ;  /* 0x0000820000047ab9 */ /* 0x000fe20000000a00 */
[----:B------:R-:W3:Y:S06]  /*0040*/  S2R R7, SR_CTAID.X ;  /* 0x0000000000077919 */ /* 0x000eec0000002500 */
[----:B------:R-:W4:Y:S01]  /*0050*/  LDC.64 R4, c[0x0][0x218] ;  /* 0x00008600ff047b82 */ /* 0x000f220000000a00 */
[----:B-1----:R-:W-:-:S02]  /*0060*/  LOP3.LUT R0, R0, 0x7f, RZ, 0xc0, !PT ;  /* 0x0000007f00007812 */ /* 0x002fc400078ec0ff */
[----:B---3--:R-:W-:-:S03]  /*0070*/  SHF.R.S32.HI R6, RZ, 0x18, R7 ;  /* 0x00000018ff067819 */ /* 0x008fc60000011407 */
[----:B------:R-:W-:Y:S01]  /*0080*/  IMAD R7, R7, 0x80, R0 ;  /* 0x0000008007077824 */ /* 0x000fe200078e0200 */
[----:B------:R-:W-:-:S03]  /*0090*/  SGXT R0, R6, 0x1 ;  /* 0x000000010600781a */ /* 0x000fc60000000200 */
[C---:B--2---:R-:W-:Y:S01]  /*00a0*/  IMAD.WIDE R2, R7.reuse, 0x4, R2 ;  /* 0x0000000407027825 */ /* 0x044fe200078e0202 */
[----:B------:R-:W-:Y:S02]  /*00b0*/  ISETP.GE.AND P0, PT, R7, 0x1900, PT ;  /* 0x000019000700780c */ /* 0x000fe40003f06270 */
[----:B------:R-:W-:-:S04]  /*00c0*/  LEA.HI R0, R0, R7, RZ, 0x6 ;  /* 0x0000000700007211 */ /* 0x000fc800078f30ff */
[----:B------:R-:W-:-:S05]  /*00d0*/  LOP3.LUT R0, R0, 0xffffffc0, RZ, 0xc0, !PT ;  /* 0xffffffc000007812 */ /* 0x000fca00078ec0ff */
[----:B------:R-:W-:Y:S01]  /*00e0*/  IMAD.IADD R9, R7, 0x1, -R0 ;  /* 0x0000000107097824 */ /* 0x000fe200078e0a00 */
[----:B------:R-:W-:Y:S01]  /*00f0*/  HFMA2.MMA R0, -RZ, RZ, 0, 0 ;  /* 0x00000000ff007435 */ /* 0x000fe200000001ff */
[----:B------:R-:W-:Y:S02]  /*0100*/  IMAD.MOV.U32 R7, RZ, RZ, RZ ;  /* 0x000000ffff077224 */ /* 0x000fe400078e00ff */
[----:B----4-:R-:W-:-:S05]  /*0110*/  IMAD.WIDE R4, R9, 0x4, R4 ;  /* 0x0000000409047825 */ /* 0x010fca00078e0204 */
[----:B------:R-:W2:Y:S04]  /*0120*/  @!P0 LDG.E.EL R7, desc[UR4][R4.64] ;  /* 0x0000000404078981 */ /* 0x000ea8000c2e1900 */
[----:B------:R-:W2:Y:S02]  /*0130*/  @!P0 LDG.E R0, desc[UR4][R2.64] ;  /* 0x0000000402008981 */ /* 0x000ea4000c1e1900 */
[----:B--2---:R-:W-:Y:S01]  /*0140*/  FADD R7, R7, R0 ;  /* 0x0000000007077221 */ /* 0x004fe20000000000 */
[----:B------:R-:W-:Y:S06]  /*0150*/  @P0 EXIT ;  /* 0x000000000000094d */ /* 0x000fec0003800000 */
[----:B------:R-:W-:Y:S01]  /*0160*/  STG.E desc[UR4][R2.64], R7 ;  /* 0x0000000702007986 */ /* 0x000fe2000c101904 */
[----:B------:R-:W-:Y:S05]  /*0170*/  EXIT ;  /* 0x000000000000794d */ /* 0x000fea0003800000 */
.L_x_0:
[----:B------:R-:W-:-:S00]  /*0180*/  BRA `(.L_x_0) ;  /* 0xfffffffc00fc7947 */ /* 0x000fc0000383ffff */
[----:B------:R-:W-:-:S00]  /*0190*/  NOP ;  /* 0x0000000000007918 */ /* 0x000fc00000000000 */
        /* <DEDUP_REMOVED lines=14> */
.L_x_1:


//--------------------- .nv.constant0.triton_poi_fused_convolution_25 --------------------------
	.section	.nv.constant0.triton_poi_fused_convolution_25,"a",@progbits
	.sectionflags	@""
	.align	4
.nv.constant0.triton_poi_fused_convolution_25:
	.zero		548
